	.headerflags	@"EF_CUDA_TEXMODE_UNIFIED EF_CUDA_64BIT_ADDRESS EF_CUDA_ACCELERATORS EF_CUDA_SM90 EF_CUDA_VIRTUAL_SM(EF_CUDA_SM90)"
	.elftype	@"ET_EXEC"


//--------------------- .nv.info                  --------------------------
	.section	.nv.info,"",@"SHT_CUDA_INFO"
	.align	4


	//----- nvinfo : EIATTR_REGCOUNT
	.align		4
        /*0000*/ 	.byte	0x04, 0x2f
        /*0002*/ 	.short	(.L_1 - .L_0)
	.align		4
.L_0:
        /*0004*/ 	.word	index@(triton_poi_fused_add_convolution_1)
        /*0008*/ 	.word	0x0000000e


	//----- nvinfo : EIATTR_MIN_STACK_SIZE
	.align		4
.L_1:
        /*000c*/ 	.byte	0x04, 0x12
        /*000e*/ 	.short	(.L_3 - .L_2)
	.align		4
.L_2:
        /*0010*/ 	.word	index@(triton_poi_fused_add_convolution_1)
        /*0014*/ 	.word	0x00000000


	//----- nvinfo : EIATTR_FRAME_SIZE
	.align		4
.L_3:
        /*0018*/ 	.byte	0x04, 0x11
        /*001a*/ 	.short	(.L_5 - .L_4)
	.align		4
.L_4:
        /*001c*/ 	.word	index@(triton_poi_fused_add_convolution_1)
        /*0020*/ 	.word	0x00000000


	//----- nvinfo : EIATTR_MIN_STACK_SIZE
	.align		4
.L_5:
        /*0024*/ 	.byte	0x04, 0x12
        /*0026*/ 	.short	(.L_7 - .L_6)
	.align		4
.L_6:
        /*0028*/ 	.word	index@(triton_poi_fused_add_convolution_1)
        /*002c*/ 	.word	0x00000000
.L_7:


//--------------------- .nv.info.triton_poi_fused_add_convolution_1 --------------------------
	.section	.nv.info.triton_poi_fused_add_convolution_1,"",@"SHT_CUDA_INFO"
	.sectionflags	@""
	.align	4


	//----- nvinfo : EIATTR_CUDA_API_VERSION
	.align		4
        /*0000*/ 	.byte	0x04, 0x37
        /*0002*/ 	.short	(.L_9 - .L_8)
.L_8:
        /*0004*/ 	.word	0x0000007c


	//----- nvinfo : EIATTR_KPARAM_INFO
	.align		4
.L_9:
        /*0008*/ 	.byte	0x04, 0x17
        /*000a*/ 	.short	(.L_11 - .L_10)
.L_10:
        /*000c*/ 	.word	0x00000000
        /*0010*/ 	.short	0x0003
        /*0012*/ 	.short	0x0018
        /*0014*/ 	.byte	0x00, 0xf0, 0x11, 0x00


	//----- nvinfo : EIATTR_KPARAM_INFO
	.align		4
.L_11:
        /*0018*/ 	.byte	0x04, 0x17
        /*001a*/ 	.short	(.L_13 - .L_12)
.L_12:
        /*001c*/ 	.word	0x00000000
        /*0020*/ 	.short	0x0002
        /*0022*/ 	.short	0x0010
        /*0024*/ 	.byte	0x00, 0xf4, 0x21, 0x00


	//----- nvinfo : EIATTR_KPARAM_INFO
	.align		4
.L_13:
        /*0028*/ 	.byte	0x04, 0x17
        /*002a*/ 	.short	(.L_15 - .L_14)
.L_14:
        /*002c*/ 	.word	0x00000000
        /*0030*/ 	.short	0x0001
        /*0032*/ 	.short	0x0008
        /*0034*/ 	.byte	0x00, 0xf4, 0x21, 0x00


	//----- nvinfo : EIATTR_KPARAM_INFO
	.align		4
.L_15:
        /*0038*/ 	.byte	0x04, 0x17
        /*003a*/ 	.short	(.L_17 - .L_16)
.L_16:
        /*003c*/ 	.word	0x00000000
        /*0040*/ 	.short	0x0000
        /*0042*/ 	.short	0x0000
        /*0044*/ 	.byte	0x00, 0xf4, 0x21, 0x00


	//----- nvinfo : EIATTR_SPARSE_MMA_MASK
	.align		4
.L_17:
        /*0048*/ 	.byte	0x03, 0x50
        /*004a*/ 	.short	0x0000


	//----- nvinfo : EIATTR_MAXREG_COUNT
	.align		4
        /*004c*/ 	.byte	0x03, 0x1b
        /*004e*/ 	.short	0x00ff


	//----- nvinfo : EIATTR_EXIT_INSTR_OFFSETS
	.align		4
        /*0050*/ 	.byte	0x04, 0x1c
        /*0052*/ 	.short	(.L_19 - .L_18)


	//   ....[0]....
.L_18:
        /*0054*/ 	.word	0x000001c0


	//----- nvinfo : EIATTR_REQNTID
	.align		4
.L_19:
        /*0058*/ 	.byte	0x04, 0x10
        /*005a*/ 	.short	(.L_21 - .L_20)
.L_20:
        /*005c*/ 	.word	0x00000100
        /*0060*/ 	.word	0x00000001
        /*0064*/ 	.word	0x00000001


	//----- nvinfo : EIATTR_CBANK_PARAM_SIZE
	.align		4
.L_21:
        /*0068*/ 	.byte	0x03, 0x19
        /*006a*/ 	.short	0x001c


	//----- nvinfo : EIATTR_PARAM_CBANK
	.align		4
        /*006c*/ 	.byte	0x04, 0x0a
        /*006e*/ 	.short	(.L_23 - .L_22)
	.align		4
.L_22:
        /*0070*/ 	.word	index@(.nv.constant0.triton_poi_fused_add_convolution_1)
        /*0074*/ 	.short	0x0210
        /*0076*/ 	.short	0x001c


	//----- nvinfo : EIATTR_SW_WAR
	.align		4
.L_23:
        /*0078*/ 	.byte	0x04, 0x36
        /*007a*/ 	.short	(.L_25 - .L_24)
.L_24:
        /*007c*/ 	.word	0x00000008
.L_25:


//--------------------- .nv.callgraph             --------------------------
	.section	.nv.callgraph,"",@"SHT_CUDA_CALLGRAPH"
	.align	4
	.sectionentsize	8
	.align		4
        /*0000*/ 	.word	0x00000000
	.align		4
        /*0004*/ 	.word	0xffffffff
	.align		4
        /*0008*/ 	.word	0x00000000
	.align		4
        /*000c*/ 	.word	0xfffffffe
	.align		4
        /*0010*/ 	.word	0x00000000
	.align		4
        /*0014*/ 	.word	0xfffffffd
	.align		4
        /*0018*/ 	.word	0x00000000
	.align		4
        /*001c*/ 	.word	0xfffffffc


//--------------------- .text.triton_poi_fused_add_convolution_1 --------------------------
	.section	.text.triton_poi_fused_add_convolution_1,"ax",@progbits
	.align	128
        .global         triton_poi_fused_add_convolution_1
        .type           triton_poi_fused_add_convolution_1,@function
        .size           triton_poi_fused_add_convolution_1,(.L_x_1 - triton_poi_fused_add_convolution_1)
        .other          triton_poi_fused_add_convolution_1,@"STO_CUDA_ENTRY STV_DEFAULT"
triton_poi_fused_add_convolution_1:
.text.triton_poi_fused_add_convolution_1:
[----:B------:R-:W-:Y:S01]  /*0000*/  LDC R1, c[0x0][0x28] ;  /* 0x00000a00ff017b82 */ /* 0x000fe20000000800 */
[----:B------:R-:W1:Y:S07]  /*0010*/  S2R R0, SR_TID.X ;  /* 0x0000000000007919 */ /* 0x000e6e0000002100 */
[----:B------:R-:W2:Y:S01]  /*0020*/  LDC.64 R4, c[0x0][0x218] ;  /* 0x00008600ff047b82 */ /* 0x000ea20000000a00 */
[----:B------:R-:W-:Y:S01]  /*0030*/  ULDC.64 UR4, c[0x0][0x208] ;  /* 0x0000820000047ab9 */ /* 0x000fe20000000a00 */
[----:B------:R-:W3:Y:S06]  /*0040*/  S2R R9, SR_CTAID.X ;  /* 0x0000000000097919 */ /* 0x000eec0000002500 */
[----:B------:R-:W4:Y:S08]  /*0050*/  LDC.64 R2, c[0x0][0x210] ;  /* 0x00008400ff027b82 */ /* 0x000f300000000a00 */
[----:B------:R-:W5:Y:S01]  /*0060*/  LDC.64 R6, c[0x0][0x220] ;  /* 0x00008800ff067b82 */ /* 0x000f620000000a00 */
[----:B-1----:R-:W-:-:S02]  /*0070*/  SHF.L.U32 R0, R0, 0x1, RZ ;  /* 0x0000000100007819 */ /* 0x002fc400000006ff */
[----:B---3--:R-:W-:Y:S02]  /*0080*/  SHF.R.S32.HI R8, RZ, 0x16, R9 ;  /* 0x00000016ff087819 */ /* 0x008fe40000011409 */
[----:B------:R-:W-:Y:S02]  /*0090*/  LOP3.LUT R0, R0, 0x1fe, RZ, 0xc0, !PT ;  /* 0x000001fe00007812 */ /* 0x000fe400078ec0ff */
[----:B------:R-:W-:Y:S02]  /*00a0*/  SGXT R8, R8, 0x1 ;  /* 0x000000010808781a */ /* 0x000fe40000000200 */
[----:B------:R-:W-:-:S04]  /*00b0*/  LEA R9, R9, R0, 0x9 ;  /* 0x0000000009097211 */ /* 0x000fc800078e48ff */
[----:B------:R-:W-:Y:S01]  /*00c0*/  LEA.HI R8, R8, R9, RZ, 0xc ;  /* 0x0000000908087211 */ /* 0x000fe200078f60ff */
[----:B----4-:R-:W-:-:S03]  /*00d0*/  IMAD.WIDE R2, R9, 0x4, R2 ;  /* 0x0000000409027825 */ /* 0x010fc600078e0202 */
[----:B------:R-:W-:Y:S01]  /*00e0*/  SHF.R.S32.HI R8, RZ, 0xc, R8 ;  /* 0x0000000cff087819 */ /* 0x000fe20000011408 */
[----:B-----5:R-:W-:-:S03]  /*00f0*/  IMAD.WIDE R6, R9, 0x4, R6 ;  /* 0x0000000409067825 */ /* 0x020fc600078e0206 */
[----:B------:R-:W-:-:S03]  /*0100*/  LEA.HI R0, R8, R8, RZ, 0x6 ;  /* 0x0000000808007211 */ /* 0x000fc600078f30ff */
[----:B------:R-:W3:Y:S01]  /*0110*/  LDG.E.64 R6, desc[UR4][R6.64] ;  /* 0x0000000406067981 */ /* 0x000ee2000c1e1b00 */
[----:B------:R-:W-:-:S04]  /*0120*/  LOP3.LUT R11, R0, 0xffffffc0, RZ, 0xc0, !PT ;  /* 0xffffffc0000b7812 */ /* 0x000fc800078ec0ff */
[----:B------:R-:W-:Y:S02]  /*0130*/  IADD3 R11, R8, -R11, RZ ;  /* 0x8000000b080b7210 */ /* 0x000fe40007ffe0ff */
[----:B------:R-:W4:Y:S03]  /*0140*/  LDG.E.64 R8, desc[UR4][R2.64] ;  /* 0x0000000402087981 */ /* 0x000f26000c1e1b00 */
[----:B--2---:R-:W-:-:S06]  /*0150*/  IMAD.WIDE R4, R11, 0x4, R4 ;  /* 0x000000040b047825 */ /* 0x004fcc00078e0204 */
[----:B------:R-:W4:Y:S02]  /*0160*/  LDG.E.EL R4, desc[UR4][R4.64] ;  /* 0x0000000404047981 */ /* 0x000f24000c2e1900 */
[--C-:B----4-:R-:W-:Y:S01]  /*0170*/  FADD R11, R8, R4.reuse ;  /* 0x00000004080b7221 */ /* 0x110fe20000000000 */
[----:B------:R-:W-:-:S03]  /*0180*/  FADD R0, R9, R4 ;  /* 0x0000000409007221 */ /* 0x000fc60000000000 */
[----:B---3--:R-:W-:Y:S01]  /*0190*/  FADD R8, R6, R11 ;  /* 0x0000000b06087221 */ /* 0x008fe20000000000 */
[----:B------:R-:W-:-:S05]  /*01a0*/  FADD R9, R7, R0 ;  /* 0x0000000007097221 */ /* 0x000fca0000000000 */
[----:B------:R-:W-:Y:S01]  /*01b0*/  STG.E.64 desc[UR4][R2.64], R8 ;  /* 0x0000000802007986 */ /* 0x000fe2000c101b04 */
[----:B------:R-:W-:Y:S05]  /*01c0*/  EXIT ;  /* 0x000000000000794d */ /* 0x000fea0003800000 */
.L_x_0:
[----:B------:R-:W-:-:S00]  /*01d0*/  BRA `(.L_x_0) ;  /* 0xfffffffc00fc7947 */ /* 0x000fc0000383ffff */
[----:B------:R-:W-:-:S00]  /*01e0*/  NOP ;  /* 0x0000000000007918 */ /* 0x000fc00000000000 */
        /* <DEDUP_REMOVED lines=9> */
.L_x_1:


//--------------------- .nv.constant0.triton_poi_fused_add_convolution_1 --------------------------
	.section	.nv.constant0.triton_poi_fused_add_convolution_1,"a",@progbits
	.sectionflags	@""
	.align	4
.nv.constant0.triton_poi_fused_add_convolution_1:
	.zero		556
